//
// Generated by NVIDIA NVVM Compiler
//
// Compiler Build ID: CL-36424714
// Cuda compilation tools, release 13.0, V13.0.88
// Based on NVVM 20.0.0
//

.version 9.0
.target sm_100
.address_size 64

	// .globl	_Z5multiPfS_S_i

.visible .entry _Z5multiPfS_S_i(
	.param .u64 .ptr .align 1 _Z5multiPfS_S_i_param_0,
	.param .u64 .ptr .align 1 _Z5multiPfS_S_i_param_1,
	.param .u64 .ptr .align 1 _Z5multiPfS_S_i_param_2,
	.param .u32 _Z5multiPfS_S_i_param_3
)
{
	.reg .pred 	%p<7>;
	.reg .b32 	%r<31>;
	.reg .b32 	%f<16>;
	.reg .b64 	%rd<25>;

	ld.param.u64 	%rd4, [_Z5multiPfS_S_i_param_0];
	ld.param.u64 	%rd5, [_Z5multiPfS_S_i_param_1];
	ld.param.u64 	%rd6, [_Z5multiPfS_S_i_param_2];
	ld.param.u32 	%r12, [_Z5multiPfS_S_i_param_3];
	cvta.to.global.u64 	%rd1, %rd6;
	cvta.to.global.u64 	%rd2, %rd5;
	cvta.to.global.u64 	%rd3, %rd4;
	mov.u32 	%r13, %tid.x;
	mov.u32 	%r14, %ctaid.x;
	mov.u32 	%r15, %ntid.x;
	mad.lo.s32 	%r29, %r14, %r15, %r13;
	mov.u32 	%r16, %nctaid.x;
	mul.lo.s32 	%r2, %r15, %r16;
	setp.ge.s32 	%p1, %r29, %r12;
	@%p1 bra 	$L__BB0_7;
	add.s32 	%r17, %r29, %r2;
	max.s32 	%r18, %r12, %r17;
	setp.lt.s32 	%p2, %r17, %r12;
	selp.u32 	%r19, 1, 0, %p2;
	add.s32 	%r20, %r17, %r19;
	sub.s32 	%r21, %r18, %r20;
	div.u32 	%r22, %r21, %r2;
	add.s32 	%r3, %r22, %r19;
	and.b32  	%r23, %r3, 3;
	setp.eq.s32 	%p3, %r23, 3;
	@%p3 bra 	$L__BB0_4;
	add.s32 	%r24, %r3, 1;
	and.b32  	%r25, %r24, 3;
	neg.s32 	%r27, %r25;
$L__BB0_3:
	.pragma "nounroll";
	mul.wide.s32 	%rd7, %r29, 4;
	add.s64 	%rd8, %rd1, %rd7;
	add.s64 	%rd9, %rd2, %rd7;
	add.s64 	%rd10, %rd3, %rd7;
	ld.global.f32 	%f1, [%rd10];
	ld.global.f32 	%f2, [%rd9];
	mul.f32 	%f3, %f1, %f2;
	st.global.f32 	[%rd8], %f3;
	add.s32 	%r29, %r29, %r2;
	add.s32 	%r27, %r27, 1;
	setp.ne.s32 	%p4, %r27, 0;
	@%p4 bra 	$L__BB0_3;
$L__BB0_4:
	setp.lt.u32 	%p5, %r3, 3;
	@%p5 bra 	$L__BB0_7;
	mul.wide.s32 	%rd15, %r2, 4;
	shl.b32 	%r26, %r2, 2;
$L__BB0_6:
	mul.wide.s32 	%rd11, %r29, 4;
	add.s64 	%rd12, %rd3, %rd11;
	ld.global.f32 	%f4, [%rd12];
	add.s64 	%rd13, %rd2, %rd11;
	ld.global.f32 	%f5, [%rd13];
	mul.f32 	%f6, %f4, %f5;
	add.s64 	%rd14, %rd1, %rd11;
	st.global.f32 	[%rd14], %f6;
	add.s64 	%rd16, %rd12, %rd15;
	ld.global.f32 	%f7, [%rd16];
	add.s64 	%rd17, %rd13, %rd15;
	ld.global.f32 	%f8, [%rd17];
	mul.f32 	%f9, %f7, %f8;
	add.s64 	%rd18, %rd14, %rd15;
	st.global.f32 	[%rd18], %f9;
	add.s64 	%rd19, %rd16, %rd15;
	ld.global.f32 	%f10, [%rd19];
	add.s64 	%rd20, %rd17, %rd15;
	ld.global.f32 	%f11, [%rd20];
	mul.f32 	%f12, %f10, %f11;
	add.s64 	%rd21, %rd18, %rd15;
	st.global.f32 	[%rd21], %f12;
	add.s64 	%rd22, %rd19, %rd15;
	ld.global.f32 	%f13, [%rd22];
	add.s64 	%rd23, %rd20, %rd15;
	ld.global.f32 	%f14, [%rd23];
	mul.f32 	%f15, %f13, %f14;
	add.s64 	%rd24, %rd21, %rd15;
	st.global.f32 	[%rd24], %f15;
	add.s32 	%r29, %r26, %r29;
	setp.lt.s32 	%p6, %r29, %r12;
	@%p6 bra 	$L__BB0_6;
$L__BB0_7:
	ret;

}


// ===== COMPILED SASS (sm_100) =====

	.target	sm_100

	.elftype	@"ET_EXEC"


//--------------------- .note.nv.tkinfo           --------------------------
	.section	.note.nv.tkinfo,"",@"SHT_NOTE"
	.sectionflags	@"SHF_NOTE_NV_TKINFO"
	.tkinfo
        /*0018*/ 	.word	0x00000002
        /*0030*/ 	.string	""
        /*0030*/ 	.string	"ptxas"
        /*0030*/ 	.string	"Cuda compilation tools, release 13.0, V13.0.88"
        /*0030*/ 	.string	"Build cuda_13.0.r13.0/compiler.36424714_0"
        /*0030*/ 	.string	"-arch sm_100 -m 64 "



//--------------------- .note.nv.cuinfo           --------------------------
	.section	.note.nv.cuinfo,"",@"SHT_NOTE"
	.sectionflags	@"SHF_NOTE_NV_CUINFO"
        /*0018*/ 	.short	0x0002
        /*001a*/ 	.short	0x0064
        /*001c*/ 	.short	0x0082
	.zero		2


//--------------------- .nv.info                  --------------------------
	.section	.nv.info,"",@"SHT_CUDA_INFO"
	.align	4


	//----- nvinfo : EIATTR_REGCOUNT
	.align		4
        /*0000*/ 	.byte	0x04, 0x2f
        /*0002*/ 	.short	(.L_1 - .L_0)
	.align		4
.L_0:
        /*0004*/ 	.word	index@(_Z5multiPfS_S_i)
        /*0008*/ 	.word	0x0000001a


	//----- nvinfo : EIATTR_FRAME_SIZE
	.align		4
.L_1:
        /*000c*/ 	.byte	0x04, 0x11
        /*000e*/ 	.short	(.L_3 - .L_2)
	.align		4
.L_2:
        /*0010*/ 	.word	index@(_Z5multiPfS_S_i)
        /*0014*/ 	.word	0x00000000


	//----- nvinfo : EIATTR_MIN_STACK_SIZE
	.align		4
.L_3:
        /*0018*/ 	.byte	0x04, 0x12
        /*001a*/ 	.short	(.L_5 - .L_4)
	.align		4
.L_4:
        /*001c*/ 	.word	index@(_Z5multiPfS_S_i)
        /*0020*/ 	.word	0x00000000
.L_5:


//--------------------- .nv.compat                --------------------------
	.section	.nv.compat,"",@"SHT_CUDA_COMPAT_INFO"
	.align	4
        /*0000*/ 	.byte	0x02, 0x09, 0x00, 0x00, 0x02, 0x02, 0x01, 0x00, 0x02, 0x05, 0x05, 0x00, 0x03, 0x07, 0x01, 0x01
        /*0010*/ 	.byte	0x02, 0x03, 0x00, 0x00, 0x02, 0x06, 0x01, 0x00, 0x04, 0x0b, 0x08, 0x00, 0x09, 0x00, 0x00, 0x00
        /*0020*/ 	.byte	0x00, 0x00, 0x00, 0x00


//--------------------- .nv.info._Z5multiPfS_S_i  --------------------------
	.section	.nv.info._Z5multiPfS_S_i,"",@"SHT_CUDA_INFO"
	.sectionflags	@""
	.align	4


	//----- nvinfo : EIATTR_CUDA_API_VERSION
	.align		4
        /*0000*/ 	.byte	0x04, 0x37
        /*0002*/ 	.short	(.L_7 - .L_6)
.L_6:
        /*0004*/ 	.word	0x00000082


	//----- nvinfo : EIATTR_KPARAM_INFO
	.align		4
.L_7:
        /*0008*/ 	.byte	0x04, 0x17
        /*000a*/ 	.short	(.L_9 - .L_8)
.L_8:
        /*000c*/ 	.word	0x00000000
        /*0010*/ 	.short	0x0003
        /*0012*/ 	.short	0x0018
        /*0014*/ 	.byte	0x00, 0xf0, 0x11, 0x00


	//----- nvinfo : EIATTR_KPARAM_INFO
	.align		4
.L_9:
        /*0018*/ 	.byte	0x04, 0x17
        /*001a*/ 	.short	(.L_11 - .L_10)
.L_10:
        /*001c*/ 	.word	0x00000000
        /*0020*/ 	.short	0x0002
        /*0022*/ 	.short	0x0010
        /*0024*/ 	.byte	0x00, 0xf5, 0x21, 0x00


	//----- nvinfo : EIATTR_KPARAM_INFO
	.align		4
.L_11:
        /*0028*/ 	.byte	0x04, 0x17
        /*002a*/ 	.short	(.L_13 - .L_12)
.L_12:
        /*002c*/ 	.word	0x00000000
        /*0030*/ 	.short	0x0001
        /*0032*/ 	.short	0x0008
        /*0034*/ 	.byte	0x00, 0xf5, 0x21, 0x00


	//----- nvinfo : EIATTR_KPARAM_INFO
	.align		4
.L_13:
        /*0038*/ 	.byte	0x04, 0x17
        /*003a*/ 	.short	(.L_15 - .L_14)
.L_14:
        /*003c*/ 	.word	0x00000000
        /*0040*/ 	.short	0x0000
        /*0042*/ 	.short	0x0000
        /*0044*/ 	.byte	0x00, 0xf5, 0x21, 0x00


	//----- nvinfo : EIATTR_SPARSE_MMA_MASK
	.align		4
.L_15:
        /*0048*/ 	.byte	0x03, 0x50
        /*004a*/ 	.short	0x0000


	//----- nvinfo : EIATTR_MAXREG_COUNT
	.align		4
        /*004c*/ 	.byte	0x03, 0x1b
        /*004e*/ 	.short	0x00ff


	//----- nvinfo : EIATTR_MERCURY_ISA_VERSION
	.align		4
        /*0050*/ 	.byte	0x03, 0x5f
        /*0052*/ 	.short	0x0101


	//----- nvinfo : EIATTR_VRC_CTA_INIT_COUNT
	.align		4
        /*0054*/ 	.byte	0x02, 0x4a
	.zero		1
	.zero		1


	//----- nvinfo : EIATTR_EXIT_INSTR_OFFSETS
	.align		4
        /*0058*/ 	.byte	0x04, 0x1c
        /*005a*/ 	.short	(.L_17 - .L_16)


	//   ....[0]....
.L_16:
        /*005c*/ 	.word	0x00000090


	//   ....[1]....
        /*0060*/ 	.word	0x000003a0


	//   ....[2]....
        /*0064*/ 	.word	0x000005d0


	//----- nvinfo : EIATTR_CRS_STACK_SIZE
	.align		4
.L_17:
        /*0068*/ 	.byte	0x04, 0x1e
        /*006a*/ 	.short	(.L_19 - .L_18)
.L_18:
        /*006c*/ 	.word	0x00000000


	//----- nvinfo : EIATTR_CBANK_PARAM_SIZE
	.align		4
.L_19:
        /*0070*/ 	.byte	0x03, 0x19
        /*0072*/ 	.short	0x001c


	//----- nvinfo : EIATTR_PARAM_CBANK
	.align		4
        /*0074*/ 	.byte	0x04, 0x0a
        /*0076*/ 	.short	(.L_21 - .L_20)
	.align		4
.L_20:
        /*0078*/ 	.word	index@(.nv.constant0._Z5multiPfS_S_i)
        /*007c*/ 	.short	0x0380
        /*007e*/ 	.short	0x001c


	//----- nvinfo : EIATTR_SW_WAR
	.align		4
.L_21:
        /*0080*/ 	.byte	0x04, 0x36
        /*0082*/ 	.short	(.L_23 - .L_22)
.L_22:
        /*0084*/ 	.word	0x00000008
.L_23:


//--------------------- .nv.callgraph             --------------------------
	.section	.nv.callgraph,"",@"SHT_CUDA_CALLGRAPH"
	.align	4
	.sectionentsize	8
	.align		4
        /*0000*/ 	.word	0x00000000
	.align		4
        /*0004*/ 	.word	0xffffffff
	.align		4
        /*0008*/ 	.word	0x00000000
	.align		4
        /*000c*/ 	.word	0xfffffffe
	.align		4
        /*0010*/ 	.word	0x00000000
	.align		4
        /*0014*/ 	.word	0xfffffffd
	.align		4
        /*0018*/ 	.word	0x00000000
	.align		4
        /*001c*/ 	.word	0xfffffffc


//--------------------- .text._Z5multiPfS_S_i     --------------------------
	.section	.text._Z5multiPfS_S_i,"ax",@progbits
	.align	128
        .global         _Z5multiPfS_S_i
        .type           _Z5multiPfS_S_i,@function
        .size           _Z5multiPfS_S_i,(.L_x_5 - _Z5multiPfS_S_i)
        .other          _Z5multiPfS_S_i,@"STO_CUDA_ENTRY STV_DEFAULT"
_Z5multiPfS_S_i:
.text._Z5multiPfS_S_i:
[----:B------:R-:W-:Y:S01]  /*0000*/  LDC R1, c[0x0][0x37c] ;  /* 0x0000df00ff017b82 */ /* 0x000fe20000000800 */
[----:B------:R-:W0:Y:S07]  /*0010*/  S2R R3, SR_TID.X ;  /* 0x0000000000037919 */ /* 0x000e2e0000002100 */
[----:B------:R-:W0:Y:S01]  /*0020*/  S2UR UR4, SR_CTAID.X ;  /* 0x00000000000479c3 */ /* 0x000e220000002500 */
[----:B------:R-:W1:Y:S07]  /*0030*/  LDCU UR6, c[0x0][0x398] ;  /* 0x00007300ff0677ac */ /* 0x000e6e0008000800 */
[----:B------:R-:W0:Y:S01]  /*0040*/  LDC R0, c[0x0][0x360] ;  /* 0x0000d800ff007b82 */ /* 0x000e220000000800 */
[----:B------:R-:W2:Y:S01]  /*0050*/  LDCU UR5, c[0x0][0x370] ;  /* 0x00006e00ff0577ac */ /* 0x000ea20008000800 */
[----:B0-----:R-:W-:-:S02]  /*0060*/  IMAD R3, R0, UR4, R3 ;  /* 0x0000000400037c24 */ /* 0x001fc4000f8e0203 */
[----:B--2---:R-:W-:-:S03]  /*0070*/  IMAD R0, R0, UR5, RZ ;  /* 0x0000000500007c24 */ /* 0x004fc6000f8e02ff */
[----:B-1----:R-:W-:-:S13]  /*0080*/  ISETP.GE.AND P0, PT, R3, UR6, PT ;  /* 0x0000000603007c0c */ /* 0x002fda000bf06270 */
[----:B------:R-:W-:Y:S05]  /*0090*/  @P0 EXIT ;  /* 0x000000000000094d */ /* 0x000fea0003800000 */
[----:B------:R-:W0:Y:S01]  /*00a0*/  I2F.U32.RP R8, R0 ;  /* 0x0000000000087306 */ /* 0x000e220000209000 */
[----:B------:R-:W-:Y:S01]  /*00b0*/  IADD3 R2, PT, PT, R0, R3, RZ ;  /* 0x0000000300027210 */ /* 0x000fe20007ffe0ff */
[----:B------:R-:W1:Y:S01]  /*00c0*/  LDCU.64 UR4, c[0x0][0x358] ;  /* 0x00006b00ff0477ac */ /* 0x000e620008000a00 */
[----:B------:R-:W-:Y:S01]  /*00d0*/  IADD3 R9, PT, PT, RZ, -R0, RZ ;  /* 0x80000000ff097210 */ /* 0x000fe20007ffe0ff */
[----:B------:R-:W-:Y:S01]  /*00e0*/  BSSY.RECONVERGENT B0, `(.L_x_0) ;  /* 0x000002b000007945 */ /* 0x000fe20003800200 */
[C---:B------:R-:W-:Y:S02]  /*00f0*/  ISETP.GE.AND P0, PT, R2.reuse, UR6, PT ;  /* 0x0000000602007c0c */ /* 0x040fe4000bf06270 */
[----:B------:R-:W-:Y:S02]  /*0100*/  VIMNMX R7, PT, PT, R2, UR6, !PT ;  /* 0x0000000602077c48 */ /* 0x000fe4000ffe0100 */
[----:B------:R-:W-:Y:S02]  /*0110*/  SEL R6, RZ, 0x1, P0 ;  /* 0x00000001ff067807 */ /* 0x000fe40000000000 */
[----:B------:R-:W-:-:S02]  /*0120*/  ISETP.NE.U32.AND P2, PT, R0, RZ, PT ;  /* 0x000000ff0000720c */ /* 0x000fc40003f45070 */
[----:B------:R-:W-:Y:S01]  /*0130*/  IADD3 R7, PT, PT, R7, -R2, -R6 ;  /* 0x8000000207077210 */ /* 0x000fe20007ffe806 */
[----:B0-----:R-:W0:Y:S02]  /*0140*/  MUFU.RCP R8, R8 ;  /* 0x0000000800087308 */ /* 0x001e240000001000 */
[----:B0-----:R-:W-:-:S06]  /*0150*/  IADD3 R4, PT, PT, R8, 0xffffffe, RZ ;  /* 0x0ffffffe08047810 */ /* 0x001fcc0007ffe0ff */
[----:B------:R0:W2:Y:S02]  /*0160*/  F2I.FTZ.U32.TRUNC.NTZ R5, R4 ;  /* 0x0000000400057305 */ /* 0x0000a4000021f000 */
[----:B0-----:R-:W-:Y:S02]  /*0170*/  HFMA2 R4, -RZ, RZ, 0, 0 ;  /* 0x00000000ff047431 */ /* 0x001fe400000001ff */
[----:B--2---:R-:W-:-:S04]  /*0180*/  IMAD R9, R9, R5, RZ ;  /* 0x0000000509097224 */ /* 0x004fc800078e02ff */
[----:B------:R-:W-:-:S06]  /*0190*/  IMAD.HI.U32 R8, R5, R9, R4 ;  /* 0x0000000905087227 */ /* 0x000fcc00078e0004 */
[----:B------:R-:W-:-:S05]  /*01a0*/  IMAD.HI.U32 R5, R8, R7, RZ ;  /* 0x0000000708057227 */ /* 0x000fca00078e00ff */
[----:B------:R-:W-:-:S05]  /*01b0*/  IADD3 R2, PT, PT, -R5, RZ, RZ ;  /* 0x000000ff05027210 */ /* 0x000fca0007ffe1ff */
[----:B------:R-:W-:-:S05]  /*01c0*/  IMAD R7, R0, R2, R7 ;  /* 0x0000000200077224 */ /* 0x000fca00078e0207 */
[----:B------:R-:W-:-:S13]  /*01d0*/  ISETP.GE.U32.AND P0, PT, R7, R0, PT ;  /* 0x000000000700720c */ /* 0x000fda0003f06070 */
[----:B------:R-:W-:Y:S02]  /*01e0*/  @P0 IADD3 R7, PT, PT, -R0, R7, RZ ;  /* 0x0000000700070210 */ /* 0x000fe40007ffe1ff */
[----:B------:R-:W-:Y:S02]  /*01f0*/  @P0 IADD3 R5, PT, PT, R5, 0x1, RZ ;  /* 0x0000000105050810 */ /* 0x000fe40007ffe0ff */
[----:B------:R-:W-:-:S13]  /*0200*/  ISETP.GE.U32.AND P1, PT, R7, R0, PT ;  /* 0x000000000700720c */ /* 0x000fda0003f26070 */
[----:B------:R-:W-:Y:S02]  /*0210*/  @P1 IADD3 R5, PT, PT, R5, 0x1, RZ ;  /* 0x0000000105051810 */ /* 0x000fe40007ffe0ff */
[----:B------:R-:W-:-:S04]  /*0220*/  @!P2 LOP3.LUT R5, RZ, R0, RZ, 0x33, !PT ;  /* 0x00000000ff05a212 */ /* 0x000fc800078e33ff */
[----:B------:R-:W-:-:S04]  /*0230*/  IADD3 R2, PT, PT, R6, R5, RZ ;  /* 0x0000000506027210 */ /* 0x000fc80007ffe0ff */
[C---:B------:R-:W-:Y:S02]  /*0240*/  LOP3.LUT R4, R2.reuse, 0x3, RZ, 0xc0, !PT ;  /* 0x0000000302047812 */ /* 0x040fe400078ec0ff */
[----:B------:R-:W-:Y:S02]  /*0250*/  ISETP.GE.U32.AND P1, PT, R2, 0x3, PT ;  /* 0x000000030200780c */ /* 0x000fe40003f26070 */
[----:B------:R-:W-:-:S13]  /*0260*/  ISETP.NE.AND P0, PT, R4, 0x3, PT ;  /* 0x000000030400780c */ /* 0x000fda0003f05270 */
[----:B-1----:R-:W-:Y:S05]  /*0270*/  @!P0 BRA `(.L_x_1) ;  /* 0x0000000000448947 */ /* 0x002fea0003800000 */
[----:B------:R-:W0:Y:S01]  /*0280*/  LDC.64 R4, c[0x0][0x390] ;  /* 0x0000e400ff047b82 */ /* 0x000e220000000a00 */
[----:B------:R-:W-:-:S04]  /*0290*/  IADD3 R2, PT, PT, R2, 0x1, RZ ;  /* 0x0000000102027810 */ /* 0x000fc80007ffe0ff */
[----:B------:R-:W-:-:S03]  /*02a0*/  LOP3.LUT R2, R2, 0x3, RZ, 0xc0, !PT ;  /* 0x0000000302027812 */ /* 0x000fc600078ec0ff */
[----:B------:R-:W1:Y:S01]  /*02b0*/  LDC.64 R6, c[0x0][0x380] ;  /* 0x0000e000ff067b82 */ /* 0x000e620000000a00 */
[----:B------:R-:W-:-:S07]  /*02c0*/  IADD3 R2, PT, PT, -R2, RZ, RZ ;  /* 0x000000ff02027210 */ /* 0x000fce0007ffe1ff */
[----:B------:R-:W2:Y:S02]  /*02d0*/  LDC.64 R8, c[0x0][0x388] ;  /* 0x0000e200ff087b82 */ /* 0x000ea40000000a00 */
.L_x_2:
[----:B--2---:R-:W-:-:S04]  /*02e0*/  IMAD.WIDE R12, R3, 0x4, R8 ;  /* 0x00000004030c7825 */ /* 0x004fc800078e0208 */
[C---:B-1----:R-:W-:Y:S02]  /*02f0*/  IMAD.WIDE R14, R3.reuse, 0x4, R6 ;  /* 0x00000004030e7825 */ /* 0x042fe400078e0206 */
[----:B------:R-:W2:Y:S04]  /*0300*/  LDG.E R13, desc[UR4][R12.64] ;  /* 0x000000040c0d7981 */ /* 0x000ea8000c1e1900 */
[----:B------:R-:W2:Y:S01]  /*0310*/  LDG.E R14, desc[UR4][R14.64] ;  /* 0x000000040e0e7981 */ /* 0x000ea2000c1e1900 */
[----:B0--3--:R-:W-:Y:S01]  /*0320*/  IMAD.WIDE R10, R3, 0x4, R4 ;  /* 0x00000004030a7825 */ /* 0x009fe200078e0204 */
[----:B------:R-:W-:Y:S02]  /*0330*/  IADD3 R2, PT, PT, R2, 0x1, RZ ;  /* 0x0000000102027810 */ /* 0x000fe40007ffe0ff */
[----:B------:R-:W-:-:S02]  /*0340*/  IADD3 R3, PT, PT, R0, R3, RZ ;  /* 0x0000000300037210 */ /* 0x000fc40007ffe0ff */
[----:B------:R-:W-:Y:S01]  /*0350*/  ISETP.NE.AND P0, PT, R2, RZ, PT ;  /* 0x000000ff0200720c */ /* 0x000fe20003f05270 */
[----:B--2---:R-:W-:-:S05]  /*0360*/  FMUL R17, R14, R13 ;  /* 0x0000000d0e117220 */ /* 0x004fca0000400000 */
[----:B------:R3:W-:Y:S07]  /*0370*/  STG.E desc[UR4][R10.64], R17 ;  /* 0x000000110a007986 */ /* 0x0007ee000c101904 */
[----:B------:R-:W-:Y:S05]  /*0380*/  @P0 BRA `(.L_x_2) ;  /* 0xfffffffc00d40947 */ /* 0x000fea000383ffff */
.L_x_1:
[----:B------:R-:W-:Y:S05]  /*0390*/  BSYNC.RECONVERGENT B0 ;  /* 0x0000000000007941 */ /* 0x000fea0003800200 */
.L_x_0:
[----:B------:R-:W-:Y:S05]  /*03a0*/  @!P1 EXIT ;  /* 0x000000000000994d */ /* 0x000fea0003800000 */
.L_x_3:
[----:B------:R-:W3:Y:S08]  /*03b0*/  LDC.64 R4, c[0x0][0x380] ;  /* 0x0000e000ff047b82 */ /* 0x000ef00000000a00 */
[----:B------:R-:W0:Y:S01]  /*03c0*/  LDC.64 R6, c[0x0][0x388] ;  /* 0x0000e200ff067b82 */ /* 0x000e220000000a00 */
[----:B---3--:R-:W-:-:S07]  /*03d0*/  IMAD.WIDE R10, R3, 0x4, R4 ;  /* 0x00000004030a7825 */ /* 0x008fce00078e0204 */
[----:B------:R-:W1:Y:S01]  /*03e0*/  LDC.64 R4, c[0x0][0x390] ;  /* 0x0000e400ff047b82 */ /* 0x000e620000000a00 */
[----:B--2---:R-:W2:Y:S01]  /*03f0*/  LDG.E R2, desc[UR4][R10.64] ;  /* 0x000000040a027981 */ /* 0x004ea2000c1e1900 */
[----:B0-----:R-:W-:-:S05]  /*0400*/  IMAD.WIDE R12, R3, 0x4, R6 ;  /* 0x00000004030c7825 */ /* 0x001fca00078e0206 */
[----:B------:R-:W2:Y:S01]  /*0410*/  LDG.E R7, desc[UR4][R12.64] ;  /* 0x000000040c077981 */ /* 0x000ea2000c1e1900 */
[----:B-1----:R-:W-:-:S04]  /*0420*/  IMAD.WIDE R16, R3, 0x4, R4 ;  /* 0x0000000403107825 */ /* 0x002fc800078e0204 */
[----:B------:R-:W-:-:S04]  /*0430*/  IMAD.WIDE R4, R0, 0x4, R10 ;  /* 0x0000000400047825 */ /* 0x000fc800078e020a */
[----:B--2---:R-:W-:Y:S01]  /*0440*/  FMUL R19, R2, R7 ;  /* 0x0000000702137220 */ /* 0x004fe20000400000 */
[----:B------:R-:W-:-:S04]  /*0450*/  IMAD.WIDE R6, R0, 0x4, R12 ;  /* 0x0000000400067825 */ /* 0x000fc800078e020c */
[----:B------:R0:W-:Y:S04]  /*0460*/  STG.E desc[UR4][R16.64], R19 ;  /* 0x0000001310007986 */ /* 0x0001e8000c101904 */
[----:B------:R-:W2:Y:S04]  /*0470*/  LDG.E R2, desc[UR4][R4.64] ;  /* 0x0000000404027981 */ /* 0x000ea8000c1e1900 */
[----:B------:R-:W2:Y:S01]  /*0480*/  LDG.E R15, desc[UR4][R6.64] ;  /* 0x00000004060f7981 */ /* 0x000ea2000c1e1900 */
[----:B------:R-:W-:-:S04]  /*0490*/  IMAD.WIDE R8, R0, 0x4, R16 ;  /* 0x0000000400087825 */ /* 0x000fc800078e0210 */
[----:B------:R-:W-:-:S04]  /*04a0*/  IMAD.WIDE R10, R0, 0x4, R4 ;  /* 0x00000004000a7825 */ /* 0x000fc800078e0204 */
[----:B------:R-:W-:-:S04]  /*04b0*/  IMAD.WIDE R12, R0, 0x4, R6 ;  /* 0x00000004000c7825 */ /* 0x000fc800078e0206 */
[----:B--2---:R-:W-:-:S05]  /*04c0*/  FMUL R21, R2, R15 ;  /* 0x0000000f02157220 */ /* 0x004fca0000400000 */
        /* <DEDUP_REMOVED lines=8> */
[----:B------:R-:W1:Y:S04]  /*0550*/  LDG.E R4, desc[UR4][R4.64] ;  /* 0x0000000404047981 */ /* 0x000e68000c1e1900 */
[----:B------:R-:W1:Y:S01]  /*0560*/  LDG.E R7, desc[UR4][R6.64] ;  /* 0x0000000406077981 */ /* 0x000e62000c1e1900 */
[C---:B0-----:R-:W-:Y:S01]  /*0570*/  IMAD.WIDE R16, R0.reuse, 0x4, R14 ;  /* 0x0000000400107825 */ /* 0x041fe200078e020e */
[----:B------:R-:W-:-:S04]  /*0580*/  LEA R3, R0, R3, 0x2 ;  /* 0x0000000300037211 */ /* 0x000fc800078e10ff */
[----:B------:R-:W-:Y:S01]  /*0590*/  ISETP.GE.AND P0, PT, R3, UR6, PT ;  /* 0x0000000603007c0c */ /* 0x000fe2000bf06270 */
[----:B-1----:R-:W-:-:S05]  /*05a0*/  FMUL R9, R4, R7 ;  /* 0x0000000704097220 */ /* 0x002fca0000400000 */
[----:B------:R2:W-:Y:S07]  /*05b0*/  STG.E desc[UR4][R16.64], R9 ;  /* 0x0000000910007986 */ /* 0x0005ee000c101904 */
[----:B------:R-:W-:Y:S05]  /*05c0*/  @!P0 BRA `(.L_x_3) ;  /* 0xfffffffc00788947 */ /* 0x000fea000383ffff */
[----:B------:R-:W-:Y:S05]  /*05d0*/  EXIT ;  /* 0x000000000000794d */ /* 0x000fea0003800000 */
.L_x_4:
[----:B------:R-:W-:-:S00]  /*05e0*/  BRA `(.L_x_4) ;  /* 0xfffffffc00fc7947 */ /* 0x000fc0000383ffff */
[----:B------:R-:W-:-:S00]  /*05f0*/  NOP ;  /* 0x0000000000007918 */ /* 0x000fc00000000000 */
        /* <DEDUP_REMOVED lines=8> */
.L_x_5:


//--------------------- .nv.shared.reserved.0     --------------------------
	.section	.nv.shared.reserved.0,"aw",@nobits
	.weak		__nv_reservedSMEM_offset_0_alias
	.size		__nv_reservedSMEM_offset_0_alias, 0, 64
	.other		__nv_reservedSMEM_offset_0_alias,@"STO_CUDA_RESERVED_SHARED STV_DEFAULT"
__nv_reservedSMEM_offset_0_alias:
	.zero		0
	.zero		64


//--------------------- .nv.constant0._Z5multiPfS_S_i --------------------------
	.section	.nv.constant0._Z5multiPfS_S_i,"a",@progbits
	.sectionflags	@""
	.align	4
.nv.constant0._Z5multiPfS_S_i:
	.zero		924


//--------------------- SYMBOLS --------------------------

	.type		.nv.reservedSmem.offset0,@object
	.size		.nv.reservedSmem.offset0,0x4
